//
// Generated by NVIDIA NVVM Compiler
//
// Compiler Build ID: CL-36424714
// Cuda compilation tools, release 13.0, V13.0.88
// Based on NVVM 20.0.0
//

.version 9.0
.target sm_100
.address_size 64

	// .globl	_Z6conv1dPfS_
// _ZZ6conv1dPfS_E4temp has been demoted

.visible .entry _Z6conv1dPfS_(
	.param .u64 .ptr .align 1 _Z6conv1dPfS__param_0,
	.param .u64 .ptr .align 1 _Z6conv1dPfS__param_1
)
{
	.reg .pred 	%p<2>;
	.reg .b32 	%r<8>;
	.reg .b32 	%f<10>;
	.reg .b64 	%rd<9>;
	// demoted variable
	.shared .align 4 .b8 _ZZ6conv1dPfS_E4temp[24];
	ld.param.u64 	%rd3, [_Z6conv1dPfS__param_0];
	ld.param.u64 	%rd2, [_Z6conv1dPfS__param_1];
	cvta.to.global.u64 	%rd4, %rd3;
	mov.u32 	%r3, %tid.x;
	mov.u32 	%r4, %ctaid.x;
	mov.u32 	%r5, %ntid.x;
	mad.lo.s32 	%r1, %r4, %r5, %r3;
	mul.wide.s32 	%rd5, %r1, 4;
	add.s64 	%rd1, %rd4, %rd5;
	ld.global.f32 	%f1, [%rd1+4];
	shl.b32 	%r6, %r3, 2;
	mov.u32 	%r7, _ZZ6conv1dPfS_E4temp;
	add.s32 	%r2, %r7, %r6;
	st.shared.f32 	[%r2+4], %f1;
	setp.ne.s32 	%p1, %r3, 0;
	@%p1 bra 	$L__BB0_2;
	ld.global.f32 	%f2, [%rd1];
	st.shared.f32 	[_ZZ6conv1dPfS_E4temp], %f2;
	ld.global.f32 	%f3, [%rd1+20];
	st.shared.f32 	[_ZZ6conv1dPfS_E4temp+20], %f3;
$L__BB0_2:
	bar.sync 	0;
	ld.shared.f32 	%f4, [%r2];
	add.f32 	%f5, %f4, 0f00000000;
	ld.shared.f32 	%f6, [%r2+4];
	add.f32 	%f7, %f5, %f6;
	ld.shared.f32 	%f8, [%r2+8];
	add.f32 	%f9, %f7, %f8;
	cvta.to.global.u64 	%rd6, %rd2;
	add.s64 	%rd8, %rd6, %rd5;
	st.global.f32 	[%rd8], %f9;
	ret;

}


// ===== COMPILED SASS (sm_100) =====

	.target	sm_100

	.elftype	@"ET_EXEC"


//--------------------- .note.nv.tkinfo           --------------------------
	.section	.note.nv.tkinfo,"",@"SHT_NOTE"
	.sectionflags	@"SHF_NOTE_NV_TKINFO"
	.tkinfo
        /*0018*/ 	.word	0x00000002
        /*0030*/ 	.string	""
        /*0030*/ 	.string	"ptxas"
        /*0030*/ 	.string	"Cuda compilation tools, release 13.0, V13.0.88"
        /*0030*/ 	.string	"Build cuda_13.0.r13.0/compiler.36424714_0"
        /*0030*/ 	.string	"-arch sm_100 -m 64 "



//--------------------- .note.nv.cuinfo           --------------------------
	.section	.note.nv.cuinfo,"",@"SHT_NOTE"
	.sectionflags	@"SHF_NOTE_NV_CUINFO"
        /*0018*/ 	.short	0x0002
        /*001a*/ 	.short	0x0064
        /*001c*/ 	.short	0x0082
	.zero		2


//--------------------- .nv.info                  --------------------------
	.section	.nv.info,"",@"SHT_CUDA_INFO"
	.align	4


	//----- nvinfo : EIATTR_REGCOUNT
	.align		4
        /*0000*/ 	.byte	0x04, 0x2f
        /*0002*/ 	.short	(.L_1 - .L_0)
	.align		4
.L_0:
        /*0004*/ 	.word	index@(_Z6conv1dPfS_)
        /*0008*/ 	.word	0x0000000e


	//----- nvinfo : EIATTR_FRAME_SIZE
	.align		4
.L_1:
        /*000c*/ 	.byte	0x04, 0x11
        /*000e*/ 	.short	(.L_3 - .L_2)
	.align		4
.L_2:
        /*0010*/ 	.word	index@(_Z6conv1dPfS_)
        /*0014*/ 	.word	0x00000000


	//----- nvinfo : EIATTR_MIN_STACK_SIZE
	.align		4
.L_3:
        /*0018*/ 	.byte	0x04, 0x12
        /*001a*/ 	.short	(.L_5 - .L_4)
	.align		4
.L_4:
        /*001c*/ 	.word	index@(_Z6conv1dPfS_)
        /*0020*/ 	.word	0x00000000
.L_5:


//--------------------- .nv.compat                --------------------------
	.section	.nv.compat,"",@"SHT_CUDA_COMPAT_INFO"
	.align	4
        /*0000*/ 	.byte	0x02, 0x09, 0x00, 0x00, 0x02, 0x02, 0x01, 0x00, 0x02, 0x05, 0x05, 0x00, 0x03, 0x07, 0x01, 0x01
        /*0010*/ 	.byte	0x02, 0x03, 0x00, 0x00, 0x02, 0x06, 0x01, 0x00, 0x04, 0x0b, 0x08, 0x00, 0x09, 0x00, 0x00, 0x00
        /*0020*/ 	.byte	0x00, 0x00, 0x00, 0x00


//--------------------- .nv.info._Z6conv1dPfS_    --------------------------
	.section	.nv.info._Z6conv1dPfS_,"",@"SHT_CUDA_INFO"
	.sectionflags	@""
	.align	4


	//----- nvinfo : EIATTR_CUDA_API_VERSION
	.align		4
        /*0000*/ 	.byte	0x04, 0x37
        /*0002*/ 	.short	(.L_7 - .L_6)
.L_6:
        /*0004*/ 	.word	0x00000082


	//----- nvinfo : EIATTR_KPARAM_INFO
	.align		4
.L_7:
        /*0008*/ 	.byte	0x04, 0x17
        /*000a*/ 	.short	(.L_9 - .L_8)
.L_8:
        /*000c*/ 	.word	0x00000000
        /*0010*/ 	.short	0x0001
        /*0012*/ 	.short	0x0008
        /*0014*/ 	.byte	0x00, 0xf5, 0x21, 0x00


	//----- nvinfo : EIATTR_KPARAM_INFO
	.align		4
.L_9:
        /*0018*/ 	.byte	0x04, 0x17
        /*001a*/ 	.short	(.L_11 - .L_10)
.L_10:
        /*001c*/ 	.word	0x00000000
        /*0020*/ 	.short	0x0000
        /*0022*/ 	.short	0x0000
        /*0024*/ 	.byte	0x00, 0xf5, 0x21, 0x00


	//----- nvinfo : EIATTR_SPARSE_MMA_MASK
	.align		4
.L_11:
        /*0028*/ 	.byte	0x03, 0x50
        /*002a*/ 	.short	0x0000


	//----- nvinfo : EIATTR_MAXREG_COUNT
	.align		4
        /*002c*/ 	.byte	0x03, 0x1b
        /*002e*/ 	.short	0x00ff


	//----- nvinfo : EIATTR_NUM_BARRIERS
	.align		4
        /*0030*/ 	.byte	0x02, 0x4c
        /*0032*/ 	.byte	0x01
	.zero		1


	//----- nvinfo : EIATTR_MERCURY_ISA_VERSION
	.align		4
        /*0034*/ 	.byte	0x03, 0x5f
        /*0036*/ 	.short	0x0101


	//----- nvinfo : EIATTR_VRC_CTA_INIT_COUNT
	.align		4
        /*0038*/ 	.byte	0x02, 0x4a
	.zero		1
	.zero		1


	//----- nvinfo : EIATTR_EXIT_INSTR_OFFSETS
	.align		4
        /*003c*/ 	.byte	0x04, 0x1c
        /*003e*/ 	.short	(.L_13 - .L_12)


	//   ....[0]....
.L_12:
        /*0040*/ 	.word	0x000001d0


	//----- nvinfo : EIATTR_CBANK_PARAM_SIZE
	.align		4
.L_13:
        /*0044*/ 	.byte	0x03, 0x19
        /*0046*/ 	.short	0x0010


	//----- nvinfo : EIATTR_PARAM_CBANK
	.align		4
        /*0048*/ 	.byte	0x04, 0x0a
        /*004a*/ 	.short	(.L_15 - .L_14)
	.align		4
.L_14:
        /*004c*/ 	.word	index@(.nv.constant0._Z6conv1dPfS_)
        /*0050*/ 	.short	0x0380
        /*0052*/ 	.short	0x0010


	//----- nvinfo : EIATTR_SW_WAR
	.align		4
.L_15:
        /*0054*/ 	.byte	0x04, 0x36
        /*0056*/ 	.short	(.L_17 - .L_16)
.L_16:
        /*0058*/ 	.word	0x00000008
.L_17:


//--------------------- .nv.callgraph             --------------------------
	.section	.nv.callgraph,"",@"SHT_CUDA_CALLGRAPH"
	.align	4
	.sectionentsize	8
	.align		4
        /*0000*/ 	.word	0x00000000
	.align		4
        /*0004*/ 	.word	0xffffffff
	.align		4
        /*0008*/ 	.word	0x00000000
	.align		4
        /*000c*/ 	.word	0xfffffffe
	.align		4
        /*0010*/ 	.word	0x00000000
	.align		4
        /*0014*/ 	.word	0xfffffffd
	.align		4
        /*0018*/ 	.word	0x00000000
	.align		4
        /*001c*/ 	.word	0xfffffffc


//--------------------- .text._Z6conv1dPfS_       --------------------------
	.section	.text._Z6conv1dPfS_,"ax",@progbits
	.align	128
        .global         _Z6conv1dPfS_
        .type           _Z6conv1dPfS_,@function
        .size           _Z6conv1dPfS_,(.L_x_1 - _Z6conv1dPfS_)
        .other          _Z6conv1dPfS_,@"STO_CUDA_ENTRY STV_DEFAULT"
_Z6conv1dPfS_:
.text._Z6conv1dPfS_:
[----:B------:R-:W-:Y:S01]  /*0000*/  LDC R1, c[0x0][0x37c] ;  /* 0x0000df00ff017b82 */ /* 0x000fe20000000800 */
[----:B------:R-:W0:Y:S07]  /*0010*/  S2R R7, SR_TID.X ;  /* 0x0000000000077919 */ /* 0x000e2e0000002100 */
[----:B------:R-:W1:Y:S01]  /*0020*/  S2UR UR4, SR_CTAID.X ;  /* 0x00000000000479c3 */ /* 0x000e620000002500 */
[----:B------:R-:W2:Y:S07]  /*0030*/  LDCU.64 UR6, c[0x0][0x358] ;  /* 0x00006b00ff0677ac */ /* 0x000eae0008000a00 */
[----:B------:R-:W1:Y:S08]  /*0040*/  LDC R0, c[0x0][0x360] ;  /* 0x0000d800ff007b82 */ /* 0x000e700000000800 */
[----:B------:R-:W3:Y:S01]  /*0050*/  LDC.64 R2, c[0x0][0x380] ;  /* 0x0000e000ff027b82 */ /* 0x000ee20000000a00 */
[----:B0-----:R-:W-:Y:S01]  /*0060*/  ISETP.NE.AND P0, PT, R7, RZ, PT ;  /* 0x000000ff0700720c */ /* 0x001fe20003f05270 */
[----:B-1----:R-:W-:-:S04]  /*0070*/  IMAD R5, R0, UR4, R7 ;  /* 0x0000000400057c24 */ /* 0x002fc8000f8e0207 */
[----:B---3--:R-:W-:-:S05]  /*0080*/  IMAD.WIDE R2, R5, 0x4, R2 ;  /* 0x0000000405027825 */ /* 0x008fca00078e0202 */
[----:B--2---:R-:W2:Y:S04]  /*0090*/  LDG.E R0, desc[UR6][R2.64+0x4] ;  /* 0x0000040602007981 */ /* 0x004ea8000c1e1900 */
[----:B------:R-:W3:Y:S04]  /*00a0*/  @!P0 LDG.E R4, desc[UR6][R2.64] ;  /* 0x0000000602048981 */ /* 0x000ee8000c1e1900 */
[----:B------:R0:W4:Y:S01]  /*00b0*/  @!P0 LDG.E R6, desc[UR6][R2.64+0x14] ;  /* 0x0000140602068981 */ /* 0x000122000c1e1900 */
[----:B------:R-:W1:Y:S01]  /*00c0*/  S2UR UR5, SR_CgaCtaId ;  /* 0x00000000000579c3 */ /* 0x000e620000008800 */
[----:B------:R-:W-:-:S07]  /*00d0*/  UMOV UR4, 0x400 ;  /* 0x0000040000047882 */ /* 0x000fce0000000000 */
[----:B0-----:R-:W0:Y:S01]  /*00e0*/  LDC.64 R2, c[0x0][0x388] ;  /* 0x0000e200ff027b82 */ /* 0x001e220000000a00 */
[----:B-1----:R-:W-:-:S06]  /*00f0*/  ULEA UR4, UR5, UR4, 0x18 ;  /* 0x0000000405047291 */ /* 0x002fcc000f8ec0ff */
[----:B------:R-:W-:Y:S01]  /*0100*/  LEA R7, R7, UR4, 0x2 ;  /* 0x0000000407077c11 */ /* 0x000fe2000f8e10ff */
[----:B0-----:R-:W-:-:S04]  /*0110*/  IMAD.WIDE R2, R5, 0x4, R2 ;  /* 0x0000000405027825 */ /* 0x001fc800078e0202 */
[----:B--2---:R-:W-:Y:S04]  /*0120*/  STS [R7+0x4], R0 ;  /* 0x0000040007007388 */ /* 0x004fe80000000800 */
[----:B---3--:R-:W-:Y:S04]  /*0130*/  @!P0 STS [UR4], R4 ;  /* 0x00000004ff008988 */ /* 0x008fe80008000804 */
[----:B----4-:R-:W-:Y:S01]  /*0140*/  @!P0 STS [UR4+0x14], R6 ;  /* 0x00001406ff008988 */ /* 0x010fe20008000804 */
[----:B------:R-:W-:Y:S06]  /*0150*/  BAR.SYNC.DEFER_BLOCKING 0x0 ;  /* 0x0000000000007b1d */ /* 0x000fec0000010000 */
[----:B------:R-:W0:Y:S04]  /*0160*/  LDS R8, [R7] ;  /* 0x0000000007087984 */ /* 0x000e280000000800 */
[----:B------:R-:W1:Y:S04]  /*0170*/  LDS R9, [R7+0x4] ;  /* 0x0000040007097984 */ /* 0x000e680000000800 */
[----:B------:R-:W2:Y:S01]  /*0180*/  LDS R11, [R7+0x8] ;  /* 0x00000800070b7984 */ /* 0x000ea20000000800 */
[----:B0-----:R-:W-:-:S04]  /*0190*/  FADD R8, RZ, R8 ;  /* 0x00000008ff087221 */ /* 0x001fc80000000000 */
[----:B-1----:R-:W-:-:S04]  /*01a0*/  FADD R8, R8, R9 ;  /* 0x0000000908087221 */ /* 0x002fc80000000000 */
[----:B--2---:R-:W-:-:S05]  /*01b0*/  FADD R11, R8, R11 ;  /* 0x0000000b080b7221 */ /* 0x004fca0000000000 */
[----:B------:R-:W-:Y:S01]  /*01c0*/  STG.E desc[UR6][R2.64], R11 ;  /* 0x0000000b02007986 */ /* 0x000fe2000c101906 */
[----:B------:R-:W-:Y:S05]  /*01d0*/  EXIT ;  /* 0x000000000000794d */ /* 0x000fea0003800000 */
.L_x_0:
[----:B------:R-:W-:-:S00]  /*01e0*/  BRA `(.L_x_0) ;  /* 0xfffffffc00fc7947 */ /* 0x000fc0000383ffff */
[----:B------:R-:W-:-:S00]  /*01f0*/  NOP ;  /* 0x0000000000007918 */ /* 0x000fc00000000000 */
        /* <DEDUP_REMOVED lines=8> */
.L_x_1:


//--------------------- .nv.shared._Z6conv1dPfS_  --------------------------
	.section	.nv.shared._Z6conv1dPfS_,"aw",@nobits
	.sectionflags	@""
	.align	4
.nv.shared._Z6conv1dPfS_:
	.zero		1048


//--------------------- .nv.shared.reserved.0     --------------------------
	.section	.nv.shared.reserved.0,"aw",@nobits
	.weak		__nv_reservedSMEM_offset_0_alias
	.size		__nv_reservedSMEM_offset_0_alias, 0, 64
	.other		__nv_reservedSMEM_offset_0_alias,@"STO_CUDA_RESERVED_SHARED STV_DEFAULT"
__nv_reservedSMEM_offset_0_alias:
	.zero		0
	.zero		64


//--------------------- .nv.constant0._Z6conv1dPfS_ --------------------------
	.section	.nv.constant0._Z6conv1dPfS_,"a",@progbits
	.sectionflags	@""
	.align	4
.nv.constant0._Z6conv1dPfS_:
	.zero		912


//--------------------- SYMBOLS --------------------------

	.type		.nv.reservedSmem.offset0,@object
	.size		.nv.reservedSmem.offset0,0x4
	.type		.nv.reservedSmem.cap,@object
	.size		.nv.reservedSmem.cap,0x4
